//
// Generated by NVIDIA NVVM Compiler
//
// Compiler Build ID: CL-36424714
// Cuda compilation tools, release 13.0, V13.0.88
// Based on NVVM 20.0.0
//

.version 9.0
.target sm_100
.address_size 64

	// .globl	_Z11hello_worldPii

.visible .entry _Z11hello_worldPii(
	.param .u64 .ptr .align 1 _Z11hello_worldPii_param_0,
	.param .u32 _Z11hello_worldPii_param_1
)
{
	.reg .pred 	%p<10>;
	.reg .b32 	%r<51>;
	.reg .b64 	%rd<16>;

	ld.param.u64 	%rd8, [_Z11hello_worldPii_param_0];
	ld.param.u32 	%r17, [_Z11hello_worldPii_param_1];
	cvta.to.global.u64 	%rd1, %rd8;
	setp.lt.s32 	%p1, %r17, 1;
	@%p1 bra 	$L__BB0_13;
	and.b32  	%r1, %r17, 15;
	setp.lt.u32 	%p2, %r17, 16;
	mov.b32 	%r47, 0;
	@%p2 bra 	$L__BB0_4;
	and.b32  	%r47, %r17, 2147483632;
	add.s64 	%rd14, %rd1, 32;
	mov.b32 	%r45, 0;
$L__BB0_3:
	.pragma "nounroll";
	st.global.u32 	[%rd14+-32], %r45;
	add.s32 	%r20, %r45, 1;
	st.global.u32 	[%rd14+-28], %r20;
	add.s32 	%r21, %r45, 2;
	st.global.u32 	[%rd14+-24], %r21;
	add.s32 	%r22, %r45, 3;
	st.global.u32 	[%rd14+-20], %r22;
	add.s32 	%r23, %r45, 4;
	st.global.u32 	[%rd14+-16], %r23;
	add.s32 	%r24, %r45, 5;
	st.global.u32 	[%rd14+-12], %r24;
	add.s32 	%r25, %r45, 6;
	st.global.u32 	[%rd14+-8], %r25;
	add.s32 	%r26, %r45, 7;
	st.global.u32 	[%rd14+-4], %r26;
	add.s32 	%r27, %r45, 8;
	st.global.u32 	[%rd14], %r27;
	add.s32 	%r28, %r45, 9;
	st.global.u32 	[%rd14+4], %r28;
	add.s32 	%r29, %r45, 10;
	st.global.u32 	[%rd14+8], %r29;
	add.s32 	%r30, %r45, 11;
	st.global.u32 	[%rd14+12], %r30;
	add.s32 	%r31, %r45, 12;
	st.global.u32 	[%rd14+16], %r31;
	add.s32 	%r32, %r45, 13;
	st.global.u32 	[%rd14+20], %r32;
	add.s32 	%r33, %r45, 14;
	st.global.u32 	[%rd14+24], %r33;
	add.s32 	%r34, %r45, 15;
	st.global.u32 	[%rd14+28], %r34;
	add.s64 	%rd14, %rd14, 64;
	add.s32 	%r45, %r45, 16;
	setp.ne.s32 	%p3, %r45, %r47;
	@%p3 bra 	$L__BB0_3;
$L__BB0_4:
	setp.eq.s32 	%p4, %r1, 0;
	@%p4 bra 	$L__BB0_13;
	and.b32  	%r6, %r17, 7;
	setp.lt.u32 	%p5, %r1, 8;
	@%p5 bra 	$L__BB0_7;
	mul.wide.u32 	%rd9, %r47, 4;
	add.s64 	%rd10, %rd1, %rd9;
	st.global.u32 	[%rd10], %r47;
	add.s32 	%r35, %r47, 1;
	st.global.u32 	[%rd10+4], %r35;
	add.s32 	%r36, %r47, 2;
	st.global.u32 	[%rd10+8], %r36;
	add.s32 	%r37, %r47, 3;
	st.global.u32 	[%rd10+12], %r37;
	add.s32 	%r38, %r47, 4;
	st.global.u32 	[%rd10+16], %r38;
	add.s32 	%r39, %r47, 5;
	st.global.u32 	[%rd10+20], %r39;
	add.s32 	%r40, %r47, 6;
	st.global.u32 	[%rd10+24], %r40;
	add.s32 	%r41, %r47, 7;
	st.global.u32 	[%rd10+28], %r41;
	add.s32 	%r47, %r47, 8;
$L__BB0_7:
	setp.eq.s32 	%p6, %r6, 0;
	@%p6 bra 	$L__BB0_13;
	and.b32  	%r9, %r17, 3;
	setp.lt.u32 	%p7, %r6, 4;
	@%p7 bra 	$L__BB0_10;
	mul.wide.u32 	%rd11, %r47, 4;
	add.s64 	%rd12, %rd1, %rd11;
	st.global.u32 	[%rd12], %r47;
	add.s32 	%r42, %r47, 1;
	st.global.u32 	[%rd12+4], %r42;
	add.s32 	%r43, %r47, 2;
	st.global.u32 	[%rd12+8], %r43;
	add.s32 	%r44, %r47, 3;
	st.global.u32 	[%rd12+12], %r44;
	add.s32 	%r47, %r47, 4;
$L__BB0_10:
	setp.eq.s32 	%p8, %r9, 0;
	@%p8 bra 	$L__BB0_13;
	mul.wide.u32 	%rd13, %r47, 4;
	add.s64 	%rd15, %rd1, %rd13;
	neg.s32 	%r49, %r9;
$L__BB0_12:
	.pragma "nounroll";
	st.global.u32 	[%rd15], %r47;
	add.s32 	%r47, %r47, 1;
	add.s64 	%rd15, %rd15, 4;
	add.s32 	%r49, %r49, 1;
	setp.ne.s32 	%p9, %r49, 0;
	@%p9 bra 	$L__BB0_12;
$L__BB0_13:
	ret;

}


// ===== COMPILED SASS (sm_100) =====

	.target	sm_100

	.elftype	@"ET_EXEC"


//--------------------- .note.nv.tkinfo           --------------------------
	.section	.note.nv.tkinfo,"",@"SHT_NOTE"
	.sectionflags	@"SHF_NOTE_NV_TKINFO"
	.tkinfo
        /*0018*/ 	.word	0x00000002
        /*0030*/ 	.string	""
        /*0030*/ 	.string	"ptxas"
        /*0030*/ 	.string	"Cuda compilation tools, release 13.0, V13.0.88"
        /*0030*/ 	.string	"Build cuda_13.0.r13.0/compiler.36424714_0"
        /*0030*/ 	.string	"-arch sm_100 -m 64 "



//--------------------- .note.nv.cuinfo           --------------------------
	.section	.note.nv.cuinfo,"",@"SHT_NOTE"
	.sectionflags	@"SHF_NOTE_NV_CUINFO"
        /*0018*/ 	.short	0x0002
        /*001a*/ 	.short	0x0064
        /*001c*/ 	.short	0x0082
	.zero		2


//--------------------- .nv.info                  --------------------------
	.section	.nv.info,"",@"SHT_CUDA_INFO"
	.align	4


	//----- nvinfo : EIATTR_REGCOUNT
	.align		4
        /*0000*/ 	.byte	0x04, 0x2f
        /*0002*/ 	.short	(.L_1 - .L_0)
	.align		4
.L_0:
        /*0004*/ 	.word	index@(_Z11hello_worldPii)
        /*0008*/ 	.word	0x0000001c


	//----- nvinfo : EIATTR_FRAME_SIZE
	.align		4
.L_1:
        /*000c*/ 	.byte	0x04, 0x11
        /*000e*/ 	.short	(.L_3 - .L_2)
	.align		4
.L_2:
        /*0010*/ 	.word	index@(_Z11hello_worldPii)
        /*0014*/ 	.word	0x00000000


	//----- nvinfo : EIATTR_MIN_STACK_SIZE
	.align		4
.L_3:
        /*0018*/ 	.byte	0x04, 0x12
        /*001a*/ 	.short	(.L_5 - .L_4)
	.align		4
.L_4:
        /*001c*/ 	.word	index@(_Z11hello_worldPii)
        /*0020*/ 	.word	0x00000000
.L_5:


//--------------------- .nv.compat                --------------------------
	.section	.nv.compat,"",@"SHT_CUDA_COMPAT_INFO"
	.align	4
        /*0000*/ 	.byte	0x02, 0x09, 0x00, 0x00, 0x02, 0x02, 0x01, 0x00, 0x02, 0x05, 0x05, 0x00, 0x03, 0x07, 0x01, 0x01
        /*0010*/ 	.byte	0x02, 0x03, 0x00, 0x00, 0x02, 0x06, 0x01, 0x00, 0x04, 0x0b, 0x08, 0x00, 0x09, 0x00, 0x00, 0x00
        /*0020*/ 	.byte	0x00, 0x00, 0x00, 0x00


//--------------------- .nv.info._Z11hello_worldPii --------------------------
	.section	.nv.info._Z11hello_worldPii,"",@"SHT_CUDA_INFO"
	.sectionflags	@""
	.align	4


	//----- nvinfo : EIATTR_CUDA_API_VERSION
	.align		4
        /*0000*/ 	.byte	0x04, 0x37
        /*0002*/ 	.short	(.L_7 - .L_6)
.L_6:
        /*0004*/ 	.word	0x00000082


	//----- nvinfo : EIATTR_KPARAM_INFO
	.align		4
.L_7:
        /*0008*/ 	.byte	0x04, 0x17
        /*000a*/ 	.short	(.L_9 - .L_8)
.L_8:
        /*000c*/ 	.word	0x00000000
        /*0010*/ 	.short	0x0001
        /*0012*/ 	.short	0x0008
        /*0014*/ 	.byte	0x00, 0xf0, 0x11, 0x00


	//----- nvinfo : EIATTR_KPARAM_INFO
	.align		4
.L_9:
        /*0018*/ 	.byte	0x04, 0x17
        /*001a*/ 	.short	(.L_11 - .L_10)
.L_10:
        /*001c*/ 	.word	0x00000000
        /*0020*/ 	.short	0x0000
        /*0022*/ 	.short	0x0000
        /*0024*/ 	.byte	0x00, 0xf5, 0x21, 0x00


	//----- nvinfo : EIATTR_SPARSE_MMA_MASK
	.align		4
.L_11:
        /*0028*/ 	.byte	0x03, 0x50
        /*002a*/ 	.short	0x0000


	//----- nvinfo : EIATTR_MAXREG_COUNT
	.align		4
        /*002c*/ 	.byte	0x03, 0x1b
        /*002e*/ 	.short	0x00ff


	//----- nvinfo : EIATTR_MERCURY_ISA_VERSION
	.align		4
        /*0030*/ 	.byte	0x03, 0x5f
        /*0032*/ 	.short	0x0101


	//----- nvinfo : EIATTR_VRC_CTA_INIT_COUNT
	.align		4
        /*0034*/ 	.byte	0x02, 0x4a
	.zero		1
	.zero		1


	//----- nvinfo : EIATTR_EXIT_INSTR_OFFSETS
	.align		4
        /*0038*/ 	.byte	0x04, 0x1c
        /*003a*/ 	.short	(.L_13 - .L_12)


	//   ....[0]....
.L_12:
        /*003c*/ 	.word	0x00000030


	//   ....[1]....
        /*0040*/ 	.word	0x00000370


	//   ....[2]....
        /*0044*/ 	.word	0x000004e0


	//   ....[3]....
        /*0048*/ 	.word	0x000005d0


	//   ....[4]....
        /*004c*/ 	.word	0x00000680


	//----- nvinfo : EIATTR_CBANK_PARAM_SIZE
	.align		4
.L_13:
        /*0050*/ 	.byte	0x03, 0x19
        /*0052*/ 	.short	0x000c


	//----- nvinfo : EIATTR_PARAM_CBANK
	.align		4
        /*0054*/ 	.byte	0x04, 0x0a
        /*0056*/ 	.short	(.L_15 - .L_14)
	.align		4
.L_14:
        /*0058*/ 	.word	index@(.nv.constant0._Z11hello_worldPii)
        /*005c*/ 	.short	0x0380
        /*005e*/ 	.short	0x000c


	//----- nvinfo : EIATTR_SW_WAR
	.align		4
.L_15:
        /*0060*/ 	.byte	0x04, 0x36
        /*0062*/ 	.short	(.L_17 - .L_16)
.L_16:
        /*0064*/ 	.word	0x00000008
.L_17:


//--------------------- .nv.callgraph             --------------------------
	.section	.nv.callgraph,"",@"SHT_CUDA_CALLGRAPH"
	.align	4
	.sectionentsize	8
	.align		4
        /*0000*/ 	.word	0x00000000
	.align		4
        /*0004*/ 	.word	0xffffffff
	.align		4
        /*0008*/ 	.word	0x00000000
	.align		4
        /*000c*/ 	.word	0xfffffffe
	.align		4
        /*0010*/ 	.word	0x00000000
	.align		4
        /*0014*/ 	.word	0xfffffffd
	.align		4
        /*0018*/ 	.word	0x00000000
	.align		4
        /*001c*/ 	.word	0xfffffffc


//--------------------- .text._Z11hello_worldPii  --------------------------
	.section	.text._Z11hello_worldPii,"ax",@progbits
	.align	128
        .global         _Z11hello_worldPii
        .type           _Z11hello_worldPii,@function
        .size           _Z11hello_worldPii,(.L_x_6 - _Z11hello_worldPii)
        .other          _Z11hello_worldPii,@"STO_CUDA_ENTRY STV_DEFAULT"
_Z11hello_worldPii:
.text._Z11hello_worldPii:
[----:B------:R-:W-:Y:S08]  /*0000*/  LDC R1, c[0x0][0x37c] ;  /* 0x0000df00ff017b82 */ /* 0x000ff00000000800 */
[----:B------:R-:W0:Y:S02]  /*0010*/  LDC R4, c[0x0][0x388] ;  /* 0x0000e200ff047b82 */ /* 0x000e240000000800 */
[----:B0-----:R-:W-:-:S13]  /*0020*/  ISETP.GE.AND P0, PT, R4, 0x1, PT ;  /* 0x000000010400780c */ /* 0x001fda0003f06270 */
[----:B------:R-:W-:Y:S05]  /*0030*/  @!P0 EXIT ;  /* 0x000000000000894d */ /* 0x000fea0003800000 */
[C---:B------:R-:W-:Y:S01]  /*0040*/  ISETP.GE.U32.AND P1, PT, R4.reuse, 0x10, PT ;  /* 0x000000100400780c */ /* 0x040fe20003f26070 */
[----:B------:R-:W0:Y:S01]  /*0050*/  LDCU.64 UR6, c[0x0][0x358] ;  /* 0x00006b00ff0677ac */ /* 0x000e220008000a00 */
[----:B------:R-:W-:Y:S01]  /*0060*/  LOP3.LUT R8, R4, 0xf, RZ, 0xc0, !PT ;  /* 0x0000000f04087812 */ /* 0x000fe200078ec0ff */
[----:B------:R-:W-:-:S03]  /*0070*/  IMAD.MOV.U32 R0, RZ, RZ, RZ ;  /* 0x000000ffff007224 */ /* 0x000fc600078e00ff */
[----:B------:R-:W-:-:S07]  /*0080*/  ISETP.NE.AND P0, PT, R8, RZ, PT ;  /* 0x000000ff0800720c */ /* 0x000fce0003f05270 */
[----:B------:R-:W-:Y:S06]  /*0090*/  @!P1 BRA `(.L_x_0) ;  /* 0x0000000000b49947 */ /* 0x000fec0003800000 */
[----:B------:R-:W1:Y:S01]  /*00a0*/  LDCU.64 UR4, c[0x0][0x380] ;  /* 0x00007000ff0477ac */ /* 0x000e620008000a00 */
[----:B------:R-:W-:Y:S01]  /*00b0*/  LOP3.LUT R0, R4, 0x7ffffff0, RZ, 0xc0, !PT ;  /* 0x7ffffff004007812 */ /* 0x000fe200078ec0ff */
[----:B------:R-:W-:Y:S01]  /*00c0*/  IMAD.MOV.U32 R5, RZ, RZ, RZ ;  /* 0x000000ffff057224 */ /* 0x000fe200078e00ff */
[----:B-1----:R-:W-:-:S04]  /*00d0*/  UIADD3 UR4, UP0, UPT, UR4, 0x20, URZ ;  /* 0x0000002004047890 */ /* 0x002fc8000ff1e0ff */
[----:B------:R-:W-:Y:S02]  /*00e0*/  UIADD3.X UR5, UPT, UPT, URZ, UR5, URZ, UP0, !UPT ;  /* 0x00000005ff057290 */ /* 0x000fe400087fe4ff */
[----:B------:R-:W-:-:S04]  /*00f0*/  MOV R6, UR4 ;  /* 0x0000000400067c02 */ /* 0x000fc80008000f00 */
[----:B------:R-:W-:-:S07]  /*0100*/  IMAD.U32 R17, RZ, RZ, UR5 ;  /* 0x00000005ff117e24 */ /* 0x000fce000f8e00ff */
.L_x_1:
[----:B---3--:R-:W-:Y:S01]  /*0110*/  IMAD.MOV.U32 R2, RZ, RZ, R6 ;  /* 0x000000ffff027224 */ /* 0x008fe200078e0006 */
[----:B------:R-:W-:Y:S01]  /*0120*/  MOV R3, R17 ;  /* 0x0000001100037202 */ /* 0x000fe20000000f00 */
[C---:B------:R-:W-:Y:S01]  /*0130*/  VIADD R7, R5.reuse, 0x1 ;  /* 0x0000000105077836 */ /* 0x040fe20000000000 */
[C---:B------:R-:W-:Y:S01]  /*0140*/  IADD3 R11, PT, PT, R5.reuse, 0x3, RZ ;  /* 0x00000003050b7810 */ /* 0x040fe20007ffe0ff */
[C---:B------:R-:W-:Y:S01]  /*0150*/  VIADD R9, R5.reuse, 0x2 ;  /* 0x0000000205097836 */ /* 0x040fe20000000000 */
[C---:B------:R-:W-:Y:S01]  /*0160*/  IADD3 R17, PT, PT, R5.reuse, 0x6, RZ ;  /* 0x0000000605117810 */ /* 0x040fe20007ffe0ff */
[C---:B------:R-:W-:Y:S01]  /*0170*/  VIADD R13, R5.reuse, 0x4 ;  /* 0x00000004050d7836 */ /* 0x040fe20000000000 */
[----:B0-----:R0:W-:Y:S01]  /*0180*/  STG.E desc[UR6][R2.64+-0x1c], R7 ;  /* 0xffffe40702007986 */ /* 0x0011e2000c101906 */
[C---:B------:R-:W-:Y:S01]  /*0190*/  VIADD R15, R5.reuse, 0x5 ;  /* 0x00000005050f7836 */ /* 0x040fe20000000000 */
[C---:B------:R-:W-:Y:S01]  /*01a0*/  IADD3 R23, PT, PT, R5.reuse, 0x9, RZ ;  /* 0x0000000905177810 */ /* 0x040fe20007ffe0ff */
[C---:B------:R-:W-:Y:S01]  /*01b0*/  VIADD R19, R5.reuse, 0x7 ;  /* 0x0000000705137836 */ /* 0x040fe20000000000 */
[----:B------:R1:W-:Y:S01]  /*01c0*/  STG.E desc[UR6][R2.64+-0x18], R9 ;  /* 0xffffe80902007986 */ /* 0x0003e2000c101906 */
[C---:B------:R-:W-:Y:S01]  /*01d0*/  VIADD R21, R5.reuse, 0x8 ;  /* 0x0000000805157836 */ /* 0x040fe20000000000 */
[----:B------:R-:W-:Y:S01]  /*01e0*/  IADD3 R6, P2, PT, R2, 0x40, RZ ;  /* 0x0000004002067810 */ /* 0x000fe20007f5e0ff */
[C---:B------:R-:W-:Y:S01]  /*01f0*/  VIADD R25, R5.reuse, 0xa ;  /* 0x0000000a05197836 */ /* 0x040fe20000000000 */
[----:B------:R2:W-:Y:S04]  /*0200*/  STG.E desc[UR6][R2.64+-0x14], R11 ;  /* 0xffffec0b02007986 */ /* 0x0005e8000c101906 */
[----:B------:R3:W-:Y:S01]  /*0210*/  STG.E desc[UR6][R2.64+-0x10], R13 ;  /* 0xfffff00d02007986 */ /* 0x0007e2000c101906 */
[----:B0-----:R-:W-:-:S03]  /*0220*/  VIADD R7, R5, 0xb ;  /* 0x0000000b05077836 */ /* 0x001fc60000000000 */
[----:B------:R0:W-:Y:S01]  /*0230*/  STG.E desc[UR6][R2.64+-0xc], R15 ;  /* 0xfffff40f02007986 */ /* 0x0001e2000c101906 */
[C---:B-1----:R-:W-:Y:S01]  /*0240*/  IADD3 R9, PT, PT, R5.reuse, 0xc, RZ ;  /* 0x0000000c05097810 */ /* 0x042fe20007ffe0ff */
[C---:B--2---:R-:W-:Y:S02]  /*0250*/  VIADD R11, R5.reuse, 0xd ;  /* 0x0000000d050b7836 */ /* 0x044fe40000000000 */
[----:B------:R1:W-:Y:S01]  /*0260*/  STG.E desc[UR6][R2.64+-0x20], R5 ;  /* 0xffffe00502007986 */ /* 0x0003e2000c101906 */
[----:B---3--:R-:W-:-:S03]  /*0270*/  VIADD R13, R5, 0xe ;  /* 0x0000000e050d7836 */ /* 0x008fc60000000000 */
[----:B------:R2:W-:Y:S01]  /*0280*/  STG.E desc[UR6][R2.64+-0x8], R17 ;  /* 0xfffff81102007986 */ /* 0x0005e2000c101906 */
[----:B0-----:R-:W-:-:S03]  /*0290*/  IADD3 R15, PT, PT, R5, 0xf, RZ ;  /* 0x0000000f050f7810 */ /* 0x001fc60007ffe0ff */
[----:B------:R3:W-:Y:S01]  /*02a0*/  STG.E desc[UR6][R2.64+-0x4], R19 ;  /* 0xfffffc1302007986 */ /* 0x0007e2000c101906 */
[----:B-1----:R-:W-:-:S03]  /*02b0*/  VIADD R5, R5, 0x10 ;  /* 0x0000001005057836 */ /* 0x002fc60000000000 */
[----:B------:R3:W-:Y:S01]  /*02c0*/  STG.E desc[UR6][R2.64], R21 ;  /* 0x0000001502007986 */ /* 0x0007e2000c101906 */
[----:B--2---:R-:W-:Y:S01]  /*02d0*/  IMAD.X R17, RZ, RZ, R3, P2 ;  /* 0x000000ffff117224 */ /* 0x004fe200010e0603 */
[----:B------:R-:W-:Y:S02]  /*02e0*/  ISETP.NE.AND P1, PT, R5, R0, PT ;  /* 0x000000000500720c */ /* 0x000fe40003f25270 */
[----:B------:R3:W-:Y:S04]  /*02f0*/  STG.E desc[UR6][R2.64+0x4], R23 ;  /* 0x0000041702007986 */ /* 0x0007e8000c101906 */
[----:B------:R3:W-:Y:S04]  /*0300*/  STG.E desc[UR6][R2.64+0x8], R25 ;  /* 0x0000081902007986 */ /* 0x0007e8000c101906 */
[----:B------:R3:W-:Y:S04]  /*0310*/  STG.E desc[UR6][R2.64+0xc], R7 ;  /* 0x00000c0702007986 */ /* 0x0007e8000c101906 */
[----:B------:R3:W-:Y:S04]  /*0320*/  STG.E desc[UR6][R2.64+0x10], R9 ;  /* 0x0000100902007986 */ /* 0x0007e8000c101906 */
[----:B------:R3:W-:Y:S04]  /*0330*/  STG.E desc[UR6][R2.64+0x14], R11 ;  /* 0x0000140b02007986 */ /* 0x0007e8000c101906 */
[----:B------:R3:W-:Y:S04]  /*0340*/  STG.E desc[UR6][R2.64+0x18], R13 ;  /* 0x0000180d02007986 */ /* 0x0007e8000c101906 */
[----:B------:R3:W-:Y:S01]  /*0350*/  STG.E desc[UR6][R2.64+0x1c], R15 ;  /* 0x00001c0f02007986 */ /* 0x0007e2000c101906 */
[----:B------:R-:W-:Y:S05]  /*0360*/  @P1 BRA `(.L_x_1) ;  /* 0xfffffffc00681947 */ /* 0x000fea000383ffff */
.L_x_0:
[----:B0-----:R-:W-:Y:S05]  /*0370*/  @!P0 EXIT ;  /* 0x000000000000894d */ /* 0x001fea0003800000 */
[----:B------:R-:W-:Y:S02]  /*0380*/  ISETP.GE.U32.AND P0, PT, R8, 0x8, PT ;  /* 0x000000080800780c */ /* 0x000fe40003f06070 */
[----:B------:R-:W-:-:S04]  /*0390*/  LOP3.LUT R6, R4, 0x7, RZ, 0xc0, !PT ;  /* 0x0000000704067812 */ /* 0x000fc800078ec0ff */
[----:B------:R-:W-:-:S07]  /*03a0*/  ISETP.NE.AND P1, PT, R6, RZ, PT ;  /* 0x000000ff0600720c */ /* 0x000fce0003f25270 */
[----:B------:R-:W-:Y:S06]  /*03b0*/  @!P0 BRA `(.L_x_2) ;  /* 0x0000000000488947 */ /* 0x000fec0003800000 */
[----:B---3--:R-:W0:Y:S01]  /*03c0*/  LDC.64 R2, c[0x0][0x380] ;  /* 0x0000e000ff027b82 */ /* 0x008e220000000a00 */
[C---:B------:R-:W-:Y:S01]  /*03d0*/  IADD3 R5, PT, PT, R0.reuse, 0x1, RZ ;  /* 0x0000000100057810 */ /* 0x040fe20007ffe0ff */
[C---:B------:R-:W-:Y:S01]  /*03e0*/  VIADD R7, R0.reuse, 0x2 ;  /* 0x0000000200077836 */ /* 0x040fe20000000000 */
[C---:B------:R-:W-:Y:S01]  /*03f0*/  IADD3 R11, PT, PT, R0.reuse, 0x4, RZ ;  /* 0x00000004000b7810 */ /* 0x040fe20007ffe0ff */
[C---:B------:R-:W-:Y:S01]  /*0400*/  VIADD R9, R0.reuse, 0x3 ;  /* 0x0000000300097836 */ /* 0x040fe20000000000 */
[C---:B------:R-:W-:Y:S01]  /*0410*/  IADD3 R15, PT, PT, R0.reuse, 0x6, RZ ;  /* 0x00000006000f7810 */ /* 0x040fe20007ffe0ff */
[C---:B------:R-:W-:Y:S02]  /*0420*/  VIADD R13, R0.reuse, 0x5 ;  /* 0x00000005000d7836 */ /* 0x040fe40000000000 */
[C---:B------:R-:W-:Y:S02]  /*0430*/  VIADD R17, R0.reuse, 0x7 ;  /* 0x0000000700117836 */ /* 0x040fe40000000000 */
[----:B0-----:R-:W-:-:S05]  /*0440*/  IMAD.WIDE.U32 R2, R0, 0x4, R2 ;  /* 0x0000000400027825 */ /* 0x001fca00078e0002 */
[----:B------:R-:W-:Y:S04]  /*0450*/  STG.E desc[UR6][R2.64+0x4], R5 ;  /* 0x0000040502007986 */ /* 0x000fe8000c101906 */
[----:B------:R-:W-:Y:S04]  /*0460*/  STG.E desc[UR6][R2.64+0x8], R7 ;  /* 0x0000080702007986 */ /* 0x000fe8000c101906 */
[----:B------:R-:W-:Y:S04]  /*0470*/  STG.E desc[UR6][R2.64+0xc], R9 ;  /* 0x00000c0902007986 */ /* 0x000fe8000c101906 */
[----:B------:R-:W-:Y:S04]  /*0480*/  STG.E desc[UR6][R2.64+0x10], R11 ;  /* 0x0000100b02007986 */ /* 0x000fe8000c101906 */
[----:B------:R-:W-:Y:S04]  /*0490*/  STG.E desc[UR6][R2.64+0x14], R13 ;  /* 0x0000140d02007986 */ /* 0x000fe8000c101906 */
[----:B------:R-:W-:Y:S04]  /*04a0*/  STG.E desc[UR6][R2.64+0x18], R15 ;  /* 0x0000180f02007986 */ /* 0x000fe8000c101906 */
[----:B------:R-:W-:Y:S04]  /*04b0*/  STG.E desc[UR6][R2.64+0x1c], R17 ;  /* 0x00001c1102007986 */ /* 0x000fe8000c101906 */
[----:B------:R0:W-:Y:S02]  /*04c0*/  STG.E desc[UR6][R2.64], R0 ;  /* 0x0000000002007986 */ /* 0x0001e4000c101906 */
[----:B0-----:R-:W-:-:S07]  /*04d0*/  IADD3 R0, PT, PT, R0, 0x8, RZ ;  /* 0x0000000800007810 */ /* 0x001fce0007ffe0ff */
.L_x_2:
[----:B------:R-:W-:Y:S05]  /*04e0*/  @!P1 EXIT ;  /* 0x000000000000994d */ /* 0x000fea0003800000 */
[----:B------:R-:W-:Y:S02]  /*04f0*/  ISETP.GE.U32.AND P0, PT, R6, 0x4, PT ;  /* 0x000000040600780c */ /* 0x000fe40003f06070 */
[----:B------:R-:W-:-:S04]  /*0500*/  LOP3.LUT R4, R4, 0x3, RZ, 0xc0, !PT ;  /* 0x0000000304047812 */ /* 0x000fc800078ec0ff */
[----:B------:R-:W-:-:S07]  /*0510*/  ISETP.NE.AND P1, PT, R4, RZ, PT ;  /* 0x000000ff0400720c */ /* 0x000fce0003f25270 */
[----:B------:R-:W-:Y:S06]  /*0520*/  @!P0 BRA `(.L_x_3) ;  /* 0x0000000000288947 */ /* 0x000fec0003800000 */
[----:B---3--:R-:W0:Y:S01]  /*0530*/  LDC.64 R2, c[0x0][0x380] ;  /* 0x0000e000ff027b82 */ /* 0x008e220000000a00 */
[C---:B------:R-:W-:Y:S01]  /*0540*/  VIADD R5, R0.reuse, 0x1 ;  /* 0x0000000100057836 */ /* 0x040fe20000000000 */
[C---:B------:R-:W-:Y:S01]  /*0550*/  IADD3 R7, PT, PT, R0.reuse, 0x2, RZ ;  /* 0x0000000200077810 */ /* 0x040fe20007ffe0ff */
[C---:B------:R-:W-:Y:S02]  /*0560*/  VIADD R9, R0.reuse, 0x3 ;  /* 0x0000000300097836 */ /* 0x040fe40000000000 */
[----:B0-----:R-:W-:-:S05]  /*0570*/  IMAD.WIDE.U32 R2, R0, 0x4, R2 ;  /* 0x0000000400027825 */ /* 0x001fca00078e0002 */
[----:B------:R-:W-:Y:S04]  /*0580*/  STG.E desc[UR6][R2.64+0x4], R5 ;  /* 0x0000040502007986 */ /* 0x000fe8000c101906 */
[----:B------:R-:W-:Y:S04]  /*0590*/  STG.E desc[UR6][R2.64+0x8], R7 ;  /* 0x0000080702007986 */ /* 0x000fe8000c101906 */
[----:B------:R-:W-:Y:S04]  /*05a0*/  STG.E desc[UR6][R2.64+0xc], R9 ;  /* 0x00000c0902007986 */ /* 0x000fe8000c101906 */
[----:B------:R0:W-:Y:S02]  /*05b0*/  STG.E desc[UR6][R2.64], R0 ;  /* 0x0000000002007986 */ /* 0x0001e4000c101906 */
[----:B0-----:R-:W-:-:S07]  /*05c0*/  IADD3 R0, PT, PT, R0, 0x4, RZ ;  /* 0x0000000400007810 */ /* 0x001fce0007ffe0ff */
.L_x_3:
[----:B------:R-:W-:Y:S05]  /*05d0*/  @!P1 EXIT ;  /* 0x000000000000994d */ /* 0x000fea0003800000 */
[----:B---3--:R-:W0:Y:S01]  /*05e0*/  LDC.64 R2, c[0x0][0x380] ;  /* 0x0000e000ff027b82 */ /* 0x008e220000000a00 */
[----:B------:R-:W-:Y:S02]  /*05f0*/  IMAD.MOV R4, RZ, RZ, -R4 ;  /* 0x000000ffff047224 */ /* 0x000fe400078e0a04 */
[----:B0-----:R-:W-:-:S07]  /*0600*/  IMAD.WIDE.U32 R2, R0, 0x4, R2 ;  /* 0x0000000400027825 */ /* 0x001fce00078e0002 */
.L_x_4:
[----:B------:R-:W-:Y:S01]  /*0610*/  IADD3 R4, PT, PT, R4, 0x1, RZ ;  /* 0x0000000104047810 */ /* 0x000fe20007ffe0ff */
[----:B------:R0:W-:Y:S03]  /*0620*/  STG.E desc[UR6][R2.64], R0 ;  /* 0x0000000002007986 */ /* 0x0001e6000c101906 */
[----:B------:R-:W-:Y:S02]  /*0630*/  ISETP.NE.AND P0, PT, R4, RZ, PT ;  /* 0x000000ff0400720c */ /* 0x000fe40003f05270 */
[----:B0-----:R-:W-:Y:S01]  /*0640*/  IADD3 R2, P1, PT, R2, 0x4, RZ ;  /* 0x0000000402027810 */ /* 0x001fe20007f3e0ff */
[----:B------:R-:W-:-:S03]  /*0650*/  VIADD R0, R0, 0x1 ;  /* 0x0000000100007836 */ /* 0x000fc60000000000 */
[----:B------:R-:W-:-:S07]  /*0660*/  IADD3.X R3, PT, PT, RZ, R3, RZ, P1, !PT ;  /* 0x00000003ff037210 */ /* 0x000fce0000ffe4ff */
[----:B------:R-:W-:Y:S05]  /*0670*/  @P0 BRA `(.L_x_4) ;  /* 0xfffffffc00e40947 */ /* 0x000fea000383ffff */
[----:B------:R-:W-:Y:S05]  /*0680*/  EXIT ;  /* 0x000000000000794d */ /* 0x000fea0003800000 */
.L_x_5:
[----:B------:R-:W-:-:S00]  /*0690*/  BRA `(.L_x_5) ;  /* 0xfffffffc00fc7947 */ /* 0x000fc0000383ffff */
[----:B------:R-:W-:-:S00]  /*06a0*/  NOP ;  /* 0x0000000000007918 */ /* 0x000fc00000000000 */
        /* <DEDUP_REMOVED lines=13> */
.L_x_6:


//--------------------- .nv.shared.reserved.0     --------------------------
	.section	.nv.shared.reserved.0,"aw",@nobits
	.weak		__nv_reservedSMEM_offset_0_alias
	.size		__nv_reservedSMEM_offset_0_alias, 0, 64
	.other		__nv_reservedSMEM_offset_0_alias,@"STO_CUDA_RESERVED_SHARED STV_DEFAULT"
__nv_reservedSMEM_offset_0_alias:
	.zero		0
	.zero		64


//--------------------- .nv.constant0._Z11hello_worldPii --------------------------
	.section	.nv.constant0._Z11hello_worldPii,"a",@progbits
	.sectionflags	@""
	.align	4
.nv.constant0._Z11hello_worldPii:
	.zero		908


//--------------------- SYMBOLS --------------------------

	.type		.nv.reservedSmem.offset0,@object
	.size		.nv.reservedSmem.offset0,0x4
